//
// Generated by NVIDIA NVVM Compiler
//
// Compiler Build ID: CL-36424714
// Cuda compilation tools, release 13.0, V13.0.88
// Based on NVVM 20.0.0
//

.version 9.0
.target sm_100
.address_size 64

	// .globl	_Z3SumPfS_S_Pi

.visible .entry _Z3SumPfS_S_Pi(
	.param .u64 .ptr .align 1 _Z3SumPfS_S_Pi_param_0,
	.param .u64 .ptr .align 1 _Z3SumPfS_S_Pi_param_1,
	.param .u64 .ptr .align 1 _Z3SumPfS_S_Pi_param_2,
	.param .u64 .ptr .align 1 _Z3SumPfS_S_Pi_param_3
)
{
	.reg .pred 	%p<2>;
	.reg .b32 	%r<6>;
	.reg .b32 	%f<4>;
	.reg .b64 	%rd<13>;

	ld.param.u64 	%rd1, [_Z3SumPfS_S_Pi_param_0];
	ld.param.u64 	%rd2, [_Z3SumPfS_S_Pi_param_1];
	ld.param.u64 	%rd3, [_Z3SumPfS_S_Pi_param_2];
	ld.param.u64 	%rd4, [_Z3SumPfS_S_Pi_param_3];
	cvta.to.global.u64 	%rd5, %rd4;
	mov.u32 	%r2, %ctaid.x;
	mov.u32 	%r3, %ntid.x;
	mov.u32 	%r4, %tid.x;
	mad.lo.s32 	%r1, %r2, %r3, %r4;
	ld.global.u32 	%r5, [%rd5];
	setp.ge.s32 	%p1, %r1, %r5;
	@%p1 bra 	$L__BB0_2;
	cvta.to.global.u64 	%rd6, %rd1;
	cvta.to.global.u64 	%rd7, %rd2;
	cvta.to.global.u64 	%rd8, %rd3;
	mul.wide.s32 	%rd9, %r1, 4;
	add.s64 	%rd10, %rd6, %rd9;
	ld.global.f32 	%f1, [%rd10];
	add.s64 	%rd11, %rd7, %rd9;
	ld.global.f32 	%f2, [%rd11];
	add.f32 	%f3, %f1, %f2;
	add.s64 	%rd12, %rd8, %rd9;
	st.global.f32 	[%rd12], %f3;
$L__BB0_2:
	ret;

}


// ===== COMPILED SASS (sm_100) =====

	.target	sm_100

	.elftype	@"ET_EXEC"


//--------------------- .note.nv.tkinfo           --------------------------
	.section	.note.nv.tkinfo,"",@"SHT_NOTE"
	.sectionflags	@"SHF_NOTE_NV_TKINFO"
	.tkinfo
        /*0018*/ 	.word	0x00000002
        /*0030*/ 	.string	""
        /*0030*/ 	.string	"ptxas"
        /*0030*/ 	.string	"Cuda compilation tools, release 13.0, V13.0.88"
        /*0030*/ 	.string	"Build cuda_13.0.r13.0/compiler.36424714_0"
        /*0030*/ 	.string	"-arch sm_100 -m 64 "



//--------------------- .note.nv.cuinfo           --------------------------
	.section	.note.nv.cuinfo,"",@"SHT_NOTE"
	.sectionflags	@"SHF_NOTE_NV_CUINFO"
        /*0018*/ 	.short	0x0002
        /*001a*/ 	.short	0x0064
        /*001c*/ 	.short	0x0082
	.zero		2


//--------------------- .nv.info                  --------------------------
	.section	.nv.info,"",@"SHT_CUDA_INFO"
	.align	4


	//----- nvinfo : EIATTR_REGCOUNT
	.align		4
        /*0000*/ 	.byte	0x04, 0x2f
        /*0002*/ 	.short	(.L_1 - .L_0)
	.align		4
.L_0:
        /*0004*/ 	.word	index@(_Z3SumPfS_S_Pi)
        /*0008*/ 	.word	0x0000000c


	//----- nvinfo : EIATTR_FRAME_SIZE
	.align		4
.L_1:
        /*000c*/ 	.byte	0x04, 0x11
        /*000e*/ 	.short	(.L_3 - .L_2)
	.align		4
.L_2:
        /*0010*/ 	.word	index@(_Z3SumPfS_S_Pi)
        /*0014*/ 	.word	0x00000000


	//----- nvinfo : EIATTR_MIN_STACK_SIZE
	.align		4
.L_3:
        /*0018*/ 	.byte	0x04, 0x12
        /*001a*/ 	.short	(.L_5 - .L_4)
	.align		4
.L_4:
        /*001c*/ 	.word	index@(_Z3SumPfS_S_Pi)
        /*0020*/ 	.word	0x00000000
.L_5:


//--------------------- .nv.compat                --------------------------
	.section	.nv.compat,"",@"SHT_CUDA_COMPAT_INFO"
	.align	4
        /*0000*/ 	.byte	0x02, 0x09, 0x00, 0x00, 0x02, 0x02, 0x01, 0x00, 0x02, 0x05, 0x05, 0x00, 0x03, 0x07, 0x01, 0x01
        /*0010*/ 	.byte	0x02, 0x03, 0x00, 0x00, 0x02, 0x06, 0x01, 0x00, 0x04, 0x0b, 0x08, 0x00, 0x09, 0x00, 0x00, 0x00
        /*0020*/ 	.byte	0x00, 0x00, 0x00, 0x00


//--------------------- .nv.info._Z3SumPfS_S_Pi   --------------------------
	.section	.nv.info._Z3SumPfS_S_Pi,"",@"SHT_CUDA_INFO"
	.sectionflags	@""
	.align	4


	//----- nvinfo : EIATTR_CUDA_API_VERSION
	.align		4
        /*0000*/ 	.byte	0x04, 0x37
        /*0002*/ 	.short	(.L_7 - .L_6)
.L_6:
        /*0004*/ 	.word	0x00000082


	//----- nvinfo : EIATTR_KPARAM_INFO
	.align		4
.L_7:
        /*0008*/ 	.byte	0x04, 0x17
        /*000a*/ 	.short	(.L_9 - .L_8)
.L_8:
        /*000c*/ 	.word	0x00000000
        /*0010*/ 	.short	0x0003
        /*0012*/ 	.short	0x0018
        /*0014*/ 	.byte	0x00, 0xf5, 0x21, 0x00


	//----- nvinfo : EIATTR_KPARAM_INFO
	.align		4
.L_9:
        /*0018*/ 	.byte	0x04, 0x17
        /*001a*/ 	.short	(.L_11 - .L_10)
.L_10:
        /*001c*/ 	.word	0x00000000
        /*0020*/ 	.short	0x0002
        /*0022*/ 	.short	0x0010
        /*0024*/ 	.byte	0x00, 0xf5, 0x21, 0x00


	//----- nvinfo : EIATTR_KPARAM_INFO
	.align		4
.L_11:
        /*0028*/ 	.byte	0x04, 0x17
        /*002a*/ 	.short	(.L_13 - .L_12)
.L_12:
        /*002c*/ 	.word	0x00000000
        /*0030*/ 	.short	0x0001
        /*0032*/ 	.short	0x0008
        /*0034*/ 	.byte	0x00, 0xf5, 0x21, 0x00


	//----- nvinfo : EIATTR_KPARAM_INFO
	.align		4
.L_13:
        /*0038*/ 	.byte	0x04, 0x17
        /*003a*/ 	.short	(.L_15 - .L_14)
.L_14:
        /*003c*/ 	.word	0x00000000
        /*0040*/ 	.short	0x0000
        /*0042*/ 	.short	0x0000
        /*0044*/ 	.byte	0x00, 0xf5, 0x21, 0x00


	//----- nvinfo : EIATTR_SPARSE_MMA_MASK
	.align		4
.L_15:
        /*0048*/ 	.byte	0x03, 0x50
        /*004a*/ 	.short	0x0000


	//----- nvinfo : EIATTR_MAXREG_COUNT
	.align		4
        /*004c*/ 	.byte	0x03, 0x1b
        /*004e*/ 	.short	0x00ff


	//----- nvinfo : EIATTR_MERCURY_ISA_VERSION
	.align		4
        /*0050*/ 	.byte	0x03, 0x5f
        /*0052*/ 	.short	0x0101


	//----- nvinfo : EIATTR_VRC_CTA_INIT_COUNT
	.align		4
        /*0054*/ 	.byte	0x02, 0x4a
	.zero		1
	.zero		1


	//----- nvinfo : EIATTR_EXIT_INSTR_OFFSETS
	.align		4
        /*0058*/ 	.byte	0x04, 0x1c
        /*005a*/ 	.short	(.L_17 - .L_16)


	//   ....[0]....
.L_16:
        /*005c*/ 	.word	0x00000090


	//   ....[1]....
        /*0060*/ 	.word	0x00000140


	//----- nvinfo : EIATTR_CBANK_PARAM_SIZE
	.align		4
.L_17:
        /*0064*/ 	.byte	0x03, 0x19
        /*0066*/ 	.short	0x0020


	//----- nvinfo : EIATTR_PARAM_CBANK
	.align		4
        /*0068*/ 	.byte	0x04, 0x0a
        /*006a*/ 	.short	(.L_19 - .L_18)
	.align		4
.L_18:
        /*006c*/ 	.word	index@(.nv.constant0._Z3SumPfS_S_Pi)
        /*0070*/ 	.short	0x0380
        /*0072*/ 	.short	0x0020


	//----- nvinfo : EIATTR_SW_WAR
	.align		4
.L_19:
        /*0074*/ 	.byte	0x04, 0x36
        /*0076*/ 	.short	(.L_21 - .L_20)
.L_20:
        /*0078*/ 	.word	0x00000008
.L_21:


//--------------------- .nv.callgraph             --------------------------
	.section	.nv.callgraph,"",@"SHT_CUDA_CALLGRAPH"
	.align	4
	.sectionentsize	8
	.align		4
        /*0000*/ 	.word	0x00000000
	.align		4
        /*0004*/ 	.word	0xffffffff
	.align		4
        /*0008*/ 	.word	0x00000000
	.align		4
        /*000c*/ 	.word	0xfffffffe
	.align		4
        /*0010*/ 	.word	0x00000000
	.align		4
        /*0014*/ 	.word	0xfffffffd
	.align		4
        /*0018*/ 	.word	0x00000000
	.align		4
        /*001c*/ 	.word	0xfffffffc


//--------------------- .text._Z3SumPfS_S_Pi      --------------------------
	.section	.text._Z3SumPfS_S_Pi,"ax",@progbits
	.align	128
        .global         _Z3SumPfS_S_Pi
        .type           _Z3SumPfS_S_Pi,@function
        .size           _Z3SumPfS_S_Pi,(.L_x_1 - _Z3SumPfS_S_Pi)
        .other          _Z3SumPfS_S_Pi,@"STO_CUDA_ENTRY STV_DEFAULT"
_Z3SumPfS_S_Pi:
.text._Z3SumPfS_S_Pi:
[----:B------:R-:W-:Y:S08]  /*0000*/  LDC R1, c[0x0][0x37c] ;  /* 0x0000df00ff017b82 */ /* 0x000ff00000000800 */
[----:B------:R-:W0:Y:S01]  /*0010*/  LDC.64 R2, c[0x0][0x398] ;  /* 0x0000e600ff027b82 */ /* 0x000e220000000a00 */
[----:B------:R-:W0:Y:S02]  /*0020*/  LDCU.64 UR4, c[0x0][0x358] ;  /* 0x00006b00ff0477ac */ /* 0x000e240008000a00 */
[----:B0-----:R-:W2:Y:S05]  /*0030*/  LDG.E R2, desc[UR4][R2.64] ;  /* 0x0000000402027981 */ /* 0x001eaa000c1e1900 */
[----:B------:R-:W0:Y:S01]  /*0040*/  S2UR UR6, SR_CTAID.X ;  /* 0x00000000000679c3 */ /* 0x000e220000002500 */
[----:B------:R-:W0:Y:S07]  /*0050*/  S2R R0, SR_TID.X ;  /* 0x0000000000007919 */ /* 0x000e2e0000002100 */
[----:B------:R-:W0:Y:S02]  /*0060*/  LDC R9, c[0x0][0x360] ;  /* 0x0000d800ff097b82 */ /* 0x000e240000000800 */
[----:B0-----:R-:W-:-:S05]  /*0070*/  IMAD R9, R9, UR6, R0 ;  /* 0x0000000609097c24 */ /* 0x001fca000f8e0200 */
[----:B--2---:R-:W-:-:S13]  /*0080*/  ISETP.GE.AND P0, PT, R9, R2, PT ;  /* 0x000000020900720c */ /* 0x004fda0003f06270 */
[----:B------:R-:W-:Y:S05]  /*0090*/  @P0 EXIT ;  /* 0x000000000000094d */ /* 0x000fea0003800000 */
[----:B------:R-:W0:Y:S08]  /*00a0*/  LDC.64 R2, c[0x0][0x380] ;  /* 0x0000e000ff027b82 */ /* 0x000e300000000a00 */
[----:B------:R-:W1:Y:S08]  /*00b0*/  LDC.64 R4, c[0x0][0x388] ;  /* 0x0000e200ff047b82 */ /* 0x000e700000000a00 */
[----:B------:R-:W2:Y:S01]  /*00c0*/  LDC.64 R6, c[0x0][0x390] ;  /* 0x0000e400ff067b82 */ /* 0x000ea20000000a00 */
[----:B0-----:R-:W-:-:S06]  /*00d0*/  IMAD.WIDE R2, R9, 0x4, R2 ;  /* 0x0000000409027825 */ /* 0x001fcc00078e0202 */
[----:B------:R-:W3:Y:S01]  /*00e0*/  LDG.E R2, desc[UR4][R2.64] ;  /* 0x0000000402027981 */ /* 0x000ee2000c1e1900 */
[----:B-1----:R-:W-:-:S06]  /*00f0*/  IMAD.WIDE R4, R9, 0x4, R4 ;  /* 0x0000000409047825 */ /* 0x002fcc00078e0204 */
[----:B------:R-:W3:Y:S01]  /*0100*/  LDG.E R5, desc[UR4][R4.64] ;  /* 0x0000000404057981 */ /* 0x000ee2000c1e1900 */
[----:B--2---:R-:W-:-:S04]  /*0110*/  IMAD.WIDE R6, R9, 0x4, R6 ;  /* 0x0000000409067825 */ /* 0x004fc800078e0206 */
[----:B---3--:R-:W-:-:S05]  /*0120*/  FADD R9, R2, R5 ;  /* 0x0000000502097221 */ /* 0x008fca0000000000 */
[----:B------:R-:W-:Y:S01]  /*0130*/  STG.E desc[UR4][R6.64], R9 ;  /* 0x0000000906007986 */ /* 0x000fe2000c101904 */
[----:B------:R-:W-:Y:S05]  /*0140*/  EXIT ;  /* 0x000000000000794d */ /* 0x000fea0003800000 */
.L_x_0:
[----:B------:R-:W-:-:S00]  /*0150*/  BRA `(.L_x_0) ;  /* 0xfffffffc00fc7947 */ /* 0x000fc0000383ffff */
[----:B------:R-:W-:-:S00]  /*0160*/  NOP ;  /* 0x0000000000007918 */ /* 0x000fc00000000000 */
        /* <DEDUP_REMOVED lines=9> */
.L_x_1:


//--------------------- .nv.shared.reserved.0     --------------------------
	.section	.nv.shared.reserved.0,"aw",@nobits
	.weak		__nv_reservedSMEM_offset_0_alias
	.size		__nv_reservedSMEM_offset_0_alias, 0, 64
	.other		__nv_reservedSMEM_offset_0_alias,@"STO_CUDA_RESERVED_SHARED STV_DEFAULT"
__nv_reservedSMEM_offset_0_alias:
	.zero		0
	.zero		64


//--------------------- .nv.constant0._Z3SumPfS_S_Pi --------------------------
	.section	.nv.constant0._Z3SumPfS_S_Pi,"a",@progbits
	.sectionflags	@""
	.align	4
.nv.constant0._Z3SumPfS_S_Pi:
	.zero		928


//--------------------- SYMBOLS --------------------------

	.type		.nv.reservedSmem.offset0,@object
	.size		.nv.reservedSmem.offset0,0x4
